//
// Generated by NVIDIA NVVM Compiler
//
// Compiler Build ID: CL-36424714
// Cuda compilation tools, release 13.0, V13.0.88
// Based on NVVM 20.0.0
//

.version 9.0
.target sm_100
.address_size 64

	// .globl	default_function_kernel_2

.visible .entry default_function_kernel_2(
	.param .u64 .ptr .align 1 default_function_kernel_2_param_0,
	.param .u64 .ptr .align 1 default_function_kernel_2_param_1,
	.param .u64 .ptr .align 1 default_function_kernel_2_param_2,
	.param .u64 .ptr .align 1 default_function_kernel_2_param_3
)
.maxntid 32
{
	.reg .b32 	%r<8>;
	.reg .b32 	%f<7>;
	.reg .b64 	%rd<15>;

	ld.param.u64 	%rd1, [default_function_kernel_2_param_0];
	ld.param.u64 	%rd2, [default_function_kernel_2_param_1];
	ld.param.u64 	%rd3, [default_function_kernel_2_param_2];
	ld.param.u64 	%rd4, [default_function_kernel_2_param_3];
	cvta.to.global.u64 	%rd5, %rd2;
	cvta.to.global.u64 	%rd6, %rd3;
	cvta.to.global.u64 	%rd7, %rd1;
	cvta.to.global.u64 	%rd8, %rd4;
	mov.u32 	%r1, %ctaid.x;
	shl.b32 	%r2, %r1, 5;
	mov.u32 	%r3, %tid.x;
	or.b32  	%r4, %r2, %r3;
	mul.wide.u32 	%rd9, %r4, 4;
	add.s64 	%rd10, %rd8, %rd9;
	ld.global.nc.f32 	%f1, [%rd10];
	shl.b32 	%r5, %r1, 1;
	shr.u32 	%r6, %r3, 4;
	or.b32  	%r7, %r5, %r6;
	mul.wide.u32 	%rd11, %r7, 4;
	add.s64 	%rd12, %rd7, %rd11;
	ld.global.nc.f32 	%f2, [%rd12];
	sub.f32 	%f3, %f1, %f2;
	add.s64 	%rd13, %rd6, %rd11;
	ld.global.nc.f32 	%f4, [%rd13];
	lg2.approx.f32 	%f5, %f4;
	fma.rn.f32 	%f6, %f5, 0fBF317218, %f3;
	add.s64 	%rd14, %rd5, %rd9;
	st.global.f32 	[%rd14], %f6;
	ret;

}
	// .globl	default_function_kernel
.visible .entry default_function_kernel(
	.param .u64 .ptr .align 1 default_function_kernel_param_0,
	.param .u64 .ptr .align 1 default_function_kernel_param_1
)
.maxntid 32
{
	.reg .pred 	%p<3>;
	.reg .b32 	%r<12>;
	.reg .b32 	%f<34>;
	.reg .b64 	%rd<9>;

	ld.param.u64 	%rd3, [default_function_kernel_param_0];
	ld.param.u64 	%rd2, [default_function_kernel_param_1];
	cvta.to.global.u64 	%rd4, %rd3;
	mov.u32 	%r1, %ctaid.x;
	shl.b32 	%r5, %r1, 1;
	mov.u32 	%r2, %tid.x;
	shr.u32 	%r6, %r2, 4;
	or.b32  	%r3, %r5, %r6;
	setp.gt.u32 	%p1, %r3, 4;
	shl.b32 	%r7, %r1, 5;
	or.b32  	%r8, %r7, %r2;
	mul.wide.u32 	%rd5, %r8, 4;
	add.s64 	%rd1, %rd4, %rd5;
	@%p1 bra 	$L__BB1_2;
	mov.b32 	%r9, -8388611;
	st.global.u32 	[%rd1], %r9;
$L__BB1_2:
	setp.gt.u32 	%p2, %r3, 4;
	shl.b32 	%r10, %r1, 9;
	shl.b32 	%r11, %r2, 4;
	or.b32  	%r4, %r10, %r11;
	@%p2 bra 	$L__BB1_4;
	ld.global.f32 	%f1, [%rd1];
	cvta.to.global.u64 	%rd6, %rd2;
	mul.wide.u32 	%rd7, %r4, 4;
	add.s64 	%rd8, %rd6, %rd7;
	ld.global.nc.f32 	%f2, [%rd8];
	max.f32 	%f3, %f1, %f2;
	ld.global.nc.f32 	%f4, [%rd8+4];
	max.f32 	%f5, %f3, %f4;
	ld.global.nc.f32 	%f6, [%rd8+8];
	max.f32 	%f7, %f5, %f6;
	ld.global.nc.f32 	%f8, [%rd8+12];
	max.f32 	%f9, %f7, %f8;
	ld.global.nc.f32 	%f10, [%rd8+16];
	max.f32 	%f11, %f9, %f10;
	ld.global.nc.f32 	%f12, [%rd8+20];
	max.f32 	%f13, %f11, %f12;
	ld.global.nc.f32 	%f14, [%rd8+24];
	max.f32 	%f15, %f13, %f14;
	ld.global.nc.f32 	%f16, [%rd8+28];
	max.f32 	%f17, %f15, %f16;
	ld.global.nc.f32 	%f18, [%rd8+32];
	max.f32 	%f19, %f17, %f18;
	ld.global.nc.f32 	%f20, [%rd8+36];
	max.f32 	%f21, %f19, %f20;
	ld.global.nc.f32 	%f22, [%rd8+40];
	max.f32 	%f23, %f21, %f22;
	ld.global.nc.f32 	%f24, [%rd8+44];
	max.f32 	%f25, %f23, %f24;
	ld.global.nc.f32 	%f26, [%rd8+48];
	max.f32 	%f27, %f25, %f26;
	ld.global.nc.f32 	%f28, [%rd8+52];
	max.f32 	%f29, %f27, %f28;
	ld.global.nc.f32 	%f30, [%rd8+56];
	max.f32 	%f31, %f29, %f30;
	ld.global.nc.f32 	%f32, [%rd8+60];
	max.f32 	%f33, %f31, %f32;
	st.global.f32 	[%rd1], %f33;
$L__BB1_4:
	ret;

}
	// .globl	default_function_kernel_1
.visible .entry default_function_kernel_1(
	.param .u64 .ptr .align 1 default_function_kernel_1_param_0,
	.param .u64 .ptr .align 1 default_function_kernel_1_param_1,
	.param .u64 .ptr .align 1 default_function_kernel_1_param_2
)
.maxntid 64
{
	.reg .pred 	%p<3>;
	.reg .b32 	%r<12>;
	.reg .b32 	%f<83>;
	.reg .b64 	%rd<13>;

	ld.param.u64 	%rd3, [default_function_kernel_1_param_0];
	ld.param.u64 	%rd5, [default_function_kernel_1_param_1];
	ld.param.u64 	%rd4, [default_function_kernel_1_param_2];
	cvta.to.global.u64 	%rd6, %rd5;
	mov.u32 	%r1, %ctaid.x;
	shl.b32 	%r6, %r1, 2;
	mov.u32 	%r2, %tid.x;
	shr.u32 	%r7, %r2, 4;
	or.b32  	%r3, %r6, %r7;
	setp.gt.u32 	%p1, %r3, 4;
	shl.b32 	%r8, %r1, 6;
	or.b32  	%r4, %r8, %r2;
	mul.wide.u32 	%rd7, %r4, 4;
	add.s64 	%rd1, %rd6, %rd7;
	@%p1 bra 	$L__BB2_2;
	mov.b32 	%r9, 0;
	st.global.u32 	[%rd1], %r9;
$L__BB2_2:
	setp.gt.u32 	%p2, %r3, 4;
	shl.b32 	%r10, %r1, 10;
	shl.b32 	%r11, %r2, 4;
	or.b32  	%r5, %r10, %r11;
	cvta.to.global.u64 	%rd8, %rd3;
	add.s64 	%rd2, %rd8, %rd7;
	@%p2 bra 	$L__BB2_4;
	ld.global.f32 	%f1, [%rd1];
	cvta.to.global.u64 	%rd10, %rd4;
	mul.wide.u32 	%rd11, %r5, 4;
	add.s64 	%rd12, %rd10, %rd11;
	ld.global.nc.f32 	%f2, [%rd12];
	ld.global.nc.f32 	%f3, [%rd2];
	sub.f32 	%f4, %f2, %f3;
	mul.f32 	%f5, %f4, 0f3FB8AA3B;
	ex2.approx.f32 	%f6, %f5;
	add.f32 	%f7, %f1, %f6;
	ld.global.nc.f32 	%f8, [%rd12+4];
	sub.f32 	%f9, %f8, %f3;
	mul.f32 	%f10, %f9, 0f3FB8AA3B;
	ex2.approx.f32 	%f11, %f10;
	add.f32 	%f12, %f7, %f11;
	ld.global.nc.f32 	%f13, [%rd12+8];
	sub.f32 	%f14, %f13, %f3;
	mul.f32 	%f15, %f14, 0f3FB8AA3B;
	ex2.approx.f32 	%f16, %f15;
	add.f32 	%f17, %f12, %f16;
	ld.global.nc.f32 	%f18, [%rd12+12];
	sub.f32 	%f19, %f18, %f3;
	mul.f32 	%f20, %f19, 0f3FB8AA3B;
	ex2.approx.f32 	%f21, %f20;
	add.f32 	%f22, %f17, %f21;
	ld.global.nc.f32 	%f23, [%rd12+16];
	sub.f32 	%f24, %f23, %f3;
	mul.f32 	%f25, %f24, 0f3FB8AA3B;
	ex2.approx.f32 	%f26, %f25;
	add.f32 	%f27, %f22, %f26;
	ld.global.nc.f32 	%f28, [%rd12+20];
	sub.f32 	%f29, %f28, %f3;
	mul.f32 	%f30, %f29, 0f3FB8AA3B;
	ex2.approx.f32 	%f31, %f30;
	add.f32 	%f32, %f27, %f31;
	ld.global.nc.f32 	%f33, [%rd12+24];
	sub.f32 	%f34, %f33, %f3;
	mul.f32 	%f35, %f34, 0f3FB8AA3B;
	ex2.approx.f32 	%f36, %f35;
	add.f32 	%f37, %f32, %f36;
	ld.global.nc.f32 	%f38, [%rd12+28];
	sub.f32 	%f39, %f38, %f3;
	mul.f32 	%f40, %f39, 0f3FB8AA3B;
	ex2.approx.f32 	%f41, %f40;
	add.f32 	%f42, %f37, %f41;
	ld.global.nc.f32 	%f43, [%rd12+32];
	sub.f32 	%f44, %f43, %f3;
	mul.f32 	%f45, %f44, 0f3FB8AA3B;
	ex2.approx.f32 	%f46, %f45;
	add.f32 	%f47, %f42, %f46;
	ld.global.nc.f32 	%f48, [%rd12+36];
	sub.f32 	%f49, %f48, %f3;
	mul.f32 	%f50, %f49, 0f3FB8AA3B;
	ex2.approx.f32 	%f51, %f50;
	add.f32 	%f52, %f47, %f51;
	ld.global.nc.f32 	%f53, [%rd12+40];
	sub.f32 	%f54, %f53, %f3;
	mul.f32 	%f55, %f54, 0f3FB8AA3B;
	ex2.approx.f32 	%f56, %f55;
	add.f32 	%f57, %f52, %f56;
	ld.global.nc.f32 	%f58, [%rd12+44];
	sub.f32 	%f59, %f58, %f3;
	mul.f32 	%f60, %f59, 0f3FB8AA3B;
	ex2.approx.f32 	%f61, %f60;
	add.f32 	%f62, %f57, %f61;
	ld.global.nc.f32 	%f63, [%rd12+48];
	sub.f32 	%f64, %f63, %f3;
	mul.f32 	%f65, %f64, 0f3FB8AA3B;
	ex2.approx.f32 	%f66, %f65;
	add.f32 	%f67, %f62, %f66;
	ld.global.nc.f32 	%f68, [%rd12+52];
	sub.f32 	%f69, %f68, %f3;
	mul.f32 	%f70, %f69, 0f3FB8AA3B;
	ex2.approx.f32 	%f71, %f70;
	add.f32 	%f72, %f67, %f71;
	ld.global.nc.f32 	%f73, [%rd12+56];
	sub.f32 	%f74, %f73, %f3;
	mul.f32 	%f75, %f74, 0f3FB8AA3B;
	ex2.approx.f32 	%f76, %f75;
	add.f32 	%f77, %f72, %f76;
	ld.global.nc.f32 	%f78, [%rd12+60];
	sub.f32 	%f79, %f78, %f3;
	mul.f32 	%f80, %f79, 0f3FB8AA3B;
	ex2.approx.f32 	%f81, %f80;
	add.f32 	%f82, %f77, %f81;
	st.global.f32 	[%rd1], %f82;
$L__BB2_4:
	ret;

}


// ===== COMPILED SASS (sm_100) =====

	.target	sm_100

	.elftype	@"ET_EXEC"


//--------------------- .note.nv.tkinfo           --------------------------
	.section	.note.nv.tkinfo,"",@"SHT_NOTE"
	.sectionflags	@"SHF_NOTE_NV_TKINFO"
	.tkinfo
        /*0018*/ 	.word	0x00000002
        /*0030*/ 	.string	""
        /*0030*/ 	.string	"ptxas"
        /*0030*/ 	.string	"Cuda compilation tools, release 13.0, V13.0.88"
        /*0030*/ 	.string	"Build cuda_13.0.r13.0/compiler.36424714_0"
        /*0030*/ 	.string	"-arch sm_100 -m 64 "



//--------------------- .note.nv.cuinfo           --------------------------
	.section	.note.nv.cuinfo,"",@"SHT_NOTE"
	.sectionflags	@"SHF_NOTE_NV_CUINFO"
        /*0018*/ 	.short	0x0002
        /*001a*/ 	.short	0x0064
        /*001c*/ 	.short	0x0082
	.zero		2


//--------------------- .nv.info                  --------------------------
	.section	.nv.info,"",@"SHT_CUDA_INFO"
	.align	4


	//----- nvinfo : EIATTR_REGCOUNT
	.align		4
        /*0000*/ 	.byte	0x04, 0x2f
        /*0002*/ 	.short	(.L_1 - .L_0)
	.align		4
.L_0:
        /*0004*/ 	.word	index@(default_function_kernel_2)
        /*0008*/ 	.word	0x00000010


	//----- nvinfo : EIATTR_FRAME_SIZE
	.align		4
.L_1:
        /*000c*/ 	.byte	0x04, 0x11
        /*000e*/ 	.short	(.L_3 - .L_2)
	.align		4
.L_2:
        /*0010*/ 	.word	index@(default_function_kernel_2)
        /*0014*/ 	.word	0x00000000


	//----- nvinfo : EIATTR_REGCOUNT
	.align		4
.L_3:
        /*0018*/ 	.byte	0x04, 0x2f
        /*001a*/ 	.short	(.L_5 - .L_4)
	.align		4
.L_4:
        /*001c*/ 	.word	index@(default_function_kernel)
        /*0020*/ 	.word	0x00000018


	//----- nvinfo : EIATTR_FRAME_SIZE
	.align		4
.L_5:
        /*0024*/ 	.byte	0x04, 0x11
        /*0026*/ 	.short	(.L_7 - .L_6)
	.align		4
.L_6:
        /*0028*/ 	.word	index@(default_function_kernel)
        /*002c*/ 	.word	0x00000000


	//----- nvinfo : EIATTR_REGCOUNT
	.align		4
.L_7:
        /*0030*/ 	.byte	0x04, 0x2f
        /*0032*/ 	.short	(.L_9 - .L_8)
	.align		4
.L_8:
        /*0034*/ 	.word	index@(default_function_kernel_1)
        /*0038*/ 	.word	0x00000020


	//----- nvinfo : EIATTR_FRAME_SIZE
	.align		4
.L_9:
        /*003c*/ 	.byte	0x04, 0x11
        /*003e*/ 	.short	(.L_11 - .L_10)
	.align		4
.L_10:
        /*0040*/ 	.word	index@(default_function_kernel_1)
        /*0044*/ 	.word	0x00000000


	//----- nvinfo : EIATTR_MIN_STACK_SIZE
	.align		4
.L_11:
        /*0048*/ 	.byte	0x04, 0x12
        /*004a*/ 	.short	(.L_13 - .L_12)
	.align		4
.L_12:
        /*004c*/ 	.word	index@(default_function_kernel_1)
        /*0050*/ 	.word	0x00000000


	//----- nvinfo : EIATTR_MIN_STACK_SIZE
	.align		4
.L_13:
        /*0054*/ 	.byte	0x04, 0x12
        /*0056*/ 	.short	(.L_15 - .L_14)
	.align		4
.L_14:
        /*0058*/ 	.word	index@(default_function_kernel)
        /*005c*/ 	.word	0x00000000


	//----- nvinfo : EIATTR_MIN_STACK_SIZE
	.align		4
.L_15:
        /*0060*/ 	.byte	0x04, 0x12
        /*0062*/ 	.short	(.L_17 - .L_16)
	.align		4
.L_16:
        /*0064*/ 	.word	index@(default_function_kernel_2)
        /*0068*/ 	.word	0x00000000
.L_17:


//--------------------- .nv.compat                --------------------------
	.section	.nv.compat,"",@"SHT_CUDA_COMPAT_INFO"
	.align	4
        /*0000*/ 	.byte	0x02, 0x09, 0x00, 0x00, 0x02, 0x02, 0x01, 0x00, 0x02, 0x05, 0x05, 0x00, 0x03, 0x07, 0x01, 0x01
        /*0010*/ 	.byte	0x02, 0x03, 0x00, 0x00, 0x02, 0x06, 0x01, 0x00, 0x04, 0x0b, 0x08, 0x00, 0x01, 0x00, 0x00, 0x00
        /*0020*/ 	.byte	0x00, 0x00, 0x00, 0x00


//--------------------- .nv.info.default_function_kernel_1 --------------------------
	.section	.nv.info.default_function_kernel_1,"",@"SHT_CUDA_INFO"
	.sectionflags	@""
	.align	4


	//----- nvinfo : EIATTR_CUDA_API_VERSION
	.align		4
        /*0000*/ 	.byte	0x04, 0x37
        /*0002*/ 	.short	(.L_19 - .L_18)
.L_18:
        /*0004*/ 	.word	0x00000082


	//----- nvinfo : EIATTR_KPARAM_INFO
	.align		4
.L_19:
        /*0008*/ 	.byte	0x04, 0x17
        /*000a*/ 	.short	(.L_21 - .L_20)
.L_20:
        /*000c*/ 	.word	0x00000000
        /*0010*/ 	.short	0x0002
        /*0012*/ 	.short	0x0010
        /*0014*/ 	.byte	0x00, 0xf5, 0x21, 0x00


	//----- nvinfo : EIATTR_KPARAM_INFO
	.align		4
.L_21:
        /*0018*/ 	.byte	0x04, 0x17
        /*001a*/ 	.short	(.L_23 - .L_22)
.L_22:
        /*001c*/ 	.word	0x00000000
        /*0020*/ 	.short	0x0001
        /*0022*/ 	.short	0x0008
        /*0024*/ 	.byte	0x00, 0xf5, 0x21, 0x00


	//----- nvinfo : EIATTR_KPARAM_INFO
	.align		4
.L_23:
        /*0028*/ 	.byte	0x04, 0x17
        /*002a*/ 	.short	(.L_25 - .L_24)
.L_24:
        /*002c*/ 	.word	0x00000000
        /*0030*/ 	.short	0x0000
        /*0032*/ 	.short	0x0000
        /*0034*/ 	.byte	0x00, 0xf5, 0x21, 0x00


	//----- nvinfo : EIATTR_SPARSE_MMA_MASK
	.align		4
.L_25:
        /*0038*/ 	.byte	0x03, 0x50
        /*003a*/ 	.short	0x0000


	//----- nvinfo : EIATTR_MAXREG_COUNT
	.align		4
        /*003c*/ 	.byte	0x03, 0x1b
        /*003e*/ 	.short	0x00ff


	//----- nvinfo : EIATTR_MERCURY_ISA_VERSION
	.align		4
        /*0040*/ 	.byte	0x03, 0x5f
        /*0042*/ 	.short	0x0101


	//----- nvinfo : EIATTR_VRC_CTA_INIT_COUNT
	.align		4
        /*0044*/ 	.byte	0x02, 0x4a
	.zero		1
	.zero		1


	//----- nvinfo : EIATTR_EXIT_INSTR_OFFSETS
	.align		4
        /*0048*/ 	.byte	0x04, 0x1c
        /*004a*/ 	.short	(.L_27 - .L_26)


	//   ....[0]....
.L_26:
        /*004c*/ 	.word	0x00000110


	//   ....[1]....
        /*0050*/ 	.word	0x00000980


	//----- nvinfo : EIATTR_MAX_THREADS
	.align		4
.L_27:
        /*0054*/ 	.byte	0x04, 0x05
        /*0056*/ 	.short	(.L_29 - .L_28)
.L_28:
        /*0058*/ 	.word	0x00000040
        /*005c*/ 	.word	0x00000001
        /*0060*/ 	.word	0x00000001


	//----- nvinfo : EIATTR_CBANK_PARAM_SIZE
	.align		4
.L_29:
        /*0064*/ 	.byte	0x03, 0x19
        /*0066*/ 	.short	0x0018


	//----- nvinfo : EIATTR_PARAM_CBANK
	.align		4
        /*0068*/ 	.byte	0x04, 0x0a
        /*006a*/ 	.short	(.L_31 - .L_30)
	.align		4
.L_30:
        /*006c*/ 	.word	index@(.nv.constant0.default_function_kernel_1)
        /*0070*/ 	.short	0x0380
        /*0072*/ 	.short	0x0018


	//----- nvinfo : EIATTR_SW_WAR
	.align		4
.L_31:
        /*0074*/ 	.byte	0x04, 0x36
        /*0076*/ 	.short	(.L_33 - .L_32)
.L_32:
        /*0078*/ 	.word	0x00000008
.L_33:


//--------------------- .nv.info.default_function_kernel --------------------------
	.section	.nv.info.default_function_kernel,"",@"SHT_CUDA_INFO"
	.sectionflags	@""
	.align	4


	//----- nvinfo : EIATTR_CUDA_API_VERSION
	.align		4
        /*0000*/ 	.byte	0x04, 0x37
        /*0002*/ 	.short	(.L_35 - .L_34)
.L_34:
        /*0004*/ 	.word	0x00000082


	//----- nvinfo : EIATTR_KPARAM_INFO
	.align		4
.L_35:
        /*0008*/ 	.byte	0x04, 0x17
        /*000a*/ 	.short	(.L_37 - .L_36)
.L_36:
        /*000c*/ 	.word	0x00000000
        /*0010*/ 	.short	0x0001
        /*0012*/ 	.short	0x0008
        /*0014*/ 	.byte	0x00, 0xf5, 0x21, 0x00


	//----- nvinfo : EIATTR_KPARAM_INFO
	.align		4
.L_37:
        /*0018*/ 	.byte	0x04, 0x17
        /*001a*/ 	.short	(.L_39 - .L_38)
.L_38:
        /*001c*/ 	.word	0x00000000
        /*0020*/ 	.short	0x0000
        /*0022*/ 	.short	0x0000
        /*0024*/ 	.byte	0x00, 0xf5, 0x21, 0x00


	//----- nvinfo : EIATTR_SPARSE_MMA_MASK
	.align		4
.L_39:
        /*0028*/ 	.byte	0x03, 0x50
        /*002a*/ 	.short	0x0000


	//----- nvinfo : EIATTR_MAXREG_COUNT
	.align		4
        /*002c*/ 	.byte	0x03, 0x1b
        /*002e*/ 	.short	0x00ff


	//----- nvinfo : EIATTR_MERCURY_ISA_VERSION
	.align		4
        /*0030*/ 	.byte	0x03, 0x5f
        /*0032*/ 	.short	0x0101


	//----- nvinfo : EIATTR_VRC_CTA_INIT_COUNT
	.align		4
        /*0034*/ 	.byte	0x02, 0x4a
	.zero		1
	.zero		1


	//----- nvinfo : EIATTR_EXIT_INSTR_OFFSETS
	.align		4
        /*0038*/ 	.byte	0x04, 0x1c
        /*003a*/ 	.short	(.L_41 - .L_40)


	//   ....[0]....
.L_40:
        /*003c*/ 	.word	0x00000110


	//   ....[1]....
        /*0040*/ 	.word	0x000002e0


	//----- nvinfo : EIATTR_MAX_THREADS
	.align		4
.L_41:
        /*0044*/ 	.byte	0x04, 0x05
        /*0046*/ 	.short	(.L_43 - .L_42)
.L_42:
        /*0048*/ 	.word	0x00000020
        /*004c*/ 	.word	0x00000001
        /*0050*/ 	.word	0x00000001


	//----- nvinfo : EIATTR_CBANK_PARAM_SIZE
	.align		4
.L_43:
        /*0054*/ 	.byte	0x03, 0x19
        /*0056*/ 	.short	0x0010


	//----- nvinfo : EIATTR_PARAM_CBANK
	.align		4
        /*0058*/ 	.byte	0x04, 0x0a
        /*005a*/ 	.short	(.L_45 - .L_44)
	.align		4
.L_44:
        /*005c*/ 	.word	index@(.nv.constant0.default_function_kernel)
        /*0060*/ 	.short	0x0380
        /*0062*/ 	.short	0x0010


	//----- nvinfo : EIATTR_SW_WAR
	.align		4
.L_45:
        /*0064*/ 	.byte	0x04, 0x36
        /*0066*/ 	.short	(.L_47 - .L_46)
.L_46:
        /*0068*/ 	.word	0x00000008
.L_47:


//--------------------- .nv.info.default_function_kernel_2 --------------------------
	.section	.nv.info.default_function_kernel_2,"",@"SHT_CUDA_INFO"
	.sectionflags	@""
	.align	4


	//----- nvinfo : EIATTR_CUDA_API_VERSION
	.align		4
        /*0000*/ 	.byte	0x04, 0x37
        /*0002*/ 	.short	(.L_49 - .L_48)
.L_48:
        /*0004*/ 	.word	0x00000082


	//----- nvinfo : EIATTR_KPARAM_INFO
	.align		4
.L_49:
        /*0008*/ 	.byte	0x04, 0x17
        /*000a*/ 	.short	(.L_51 - .L_50)
.L_50:
        /*000c*/ 	.word	0x00000000
        /*0010*/ 	.short	0x0003
        /*0012*/ 	.short	0x0018
        /*0014*/ 	.byte	0x00, 0xf5, 0x21, 0x00


	//----- nvinfo : EIATTR_KPARAM_INFO
	.align		4
.L_51:
        /*0018*/ 	.byte	0x04, 0x17
        /*001a*/ 	.short	(.L_53 - .L_52)
.L_52:
        /*001c*/ 	.word	0x00000000
        /*0020*/ 	.short	0x0002
        /*0022*/ 	.short	0x0010
        /*0024*/ 	.byte	0x00, 0xf5, 0x21, 0x00


	//----- nvinfo : EIATTR_KPARAM_INFO
	.align		4
.L_53:
        /*0028*/ 	.byte	0x04, 0x17
        /*002a*/ 	.short	(.L_55 - .L_54)
.L_54:
        /*002c*/ 	.word	0x00000000
        /*0030*/ 	.short	0x0001
        /*0032*/ 	.short	0x0008
        /*0034*/ 	.byte	0x00, 0xf5, 0x21, 0x00


	//----- nvinfo : EIATTR_KPARAM_INFO
	.align		4
.L_55:
        /*0038*/ 	.byte	0x04, 0x17
        /*003a*/ 	.short	(.L_57 - .L_56)
.L_56:
        /*003c*/ 	.word	0x00000000
        /*0040*/ 	.short	0x0000
        /*0042*/ 	.short	0x0000
        /*0044*/ 	.byte	0x00, 0xf5, 0x21, 0x00


	//----- nvinfo : EIATTR_SPARSE_MMA_MASK
	.align		4
.L_57:
        /*0048*/ 	.byte	0x03, 0x50
        /*004a*/ 	.short	0x0000


	//----- nvinfo : EIATTR_MAXREG_COUNT
	.align		4
        /*004c*/ 	.byte	0x03, 0x1b
        /*004e*/ 	.short	0x00ff


	//----- nvinfo : EIATTR_MERCURY_ISA_VERSION
	.align		4
        /*0050*/ 	.byte	0x03, 0x5f
        /*0052*/ 	.short	0x0101


	//----- nvinfo : EIATTR_VRC_CTA_INIT_COUNT
	.align		4
        /*0054*/ 	.byte	0x02, 0x4a
	.zero		1
	.zero		1


	//----- nvinfo : EIATTR_EXIT_INSTR_OFFSETS
	.align		4
        /*0058*/ 	.byte	0x04, 0x1c
        /*005a*/ 	.short	(.L_59 - .L_58)


	//   ....[0]....
.L_58:
        /*005c*/ 	.word	0x000001b0


	//----- nvinfo : EIATTR_MAX_THREADS
	.align		4
.L_59:
        /*0060*/ 	.byte	0x04, 0x05
        /*0062*/ 	.short	(.L_61 - .L_60)
.L_60:
        /*0064*/ 	.word	0x00000020
        /*0068*/ 	.word	0x00000001
        /*006c*/ 	.word	0x00000001


	//----- nvinfo : EIATTR_CBANK_PARAM_SIZE
	.align		4
.L_61:
        /*0070*/ 	.byte	0x03, 0x19
        /*0072*/ 	.short	0x0020


	//----- nvinfo : EIATTR_PARAM_CBANK
	.align		4
        /*0074*/ 	.byte	0x04, 0x0a
        /*0076*/ 	.short	(.L_63 - .L_62)
	.align		4
.L_62:
        /*0078*/ 	.word	index@(.nv.constant0.default_function_kernel_2)
        /*007c*/ 	.short	0x0380
        /*007e*/ 	.short	0x0020


	//----- nvinfo : EIATTR_SW_WAR
	.align		4
.L_63:
        /*0080*/ 	.byte	0x04, 0x36
        /*0082*/ 	.short	(.L_65 - .L_64)
.L_64:
        /*0084*/ 	.word	0x00000008
.L_65:


//--------------------- .nv.callgraph             --------------------------
	.section	.nv.callgraph,"",@"SHT_CUDA_CALLGRAPH"
	.align	4
	.sectionentsize	8
	.align		4
        /*0000*/ 	.word	0x00000000
	.align		4
        /*0004*/ 	.word	0xffffffff
	.align		4
        /*0008*/ 	.word	0x00000000
	.align		4
        /*000c*/ 	.word	0xfffffffe
	.align		4
        /*0010*/ 	.word	0x00000000
	.align		4
        /*0014*/ 	.word	0xfffffffd
	.align		4
        /*0018*/ 	.word	0x00000000
	.align		4
        /*001c*/ 	.word	0xfffffffc


//--------------------- .text.default_function_kernel_1 --------------------------
	.section	.text.default_function_kernel_1,"ax",@progbits
	.align	128
        .global         default_function_kernel_1
        .type           default_function_kernel_1,@function
        .size           default_function_kernel_1,(.L_x_3 - default_function_kernel_1)
        .other          default_function_kernel_1,@"STO_CUDA_ENTRY STV_DEFAULT"
default_function_kernel_1:
.text.default_function_kernel_1:
[----:B------:R-:W-:Y:S01]  /*0000*/  LDC R1, c[0x0][0x37c] ;  /* 0x0000df00ff017b82 */ /* 0x000fe20000000800 */
[----:B------:R-:W0:Y:S07]  /*0010*/  S2R R4, SR_TID.X ;  /* 0x0000000000047919 */ /* 0x000e2e0000002100 */
[----:B------:R-:W1:Y:S01]  /*0020*/  S2UR UR4, SR_CTAID.X ;  /* 0x00000000000479c3 */ /* 0x000e620000002500 */
[----:B------:R-:W2:Y:S07]  /*0030*/  LDCU.64 UR6, c[0x0][0x358] ;  /* 0x00006b00ff0677ac */ /* 0x000eae0008000a00 */
[----:B------:R-:W3:Y:S08]  /*0040*/  LDC.64 R2, c[0x0][0x388] ;  /* 0x0000e200ff027b82 */ /* 0x000ef00000000a00 */
[----:B------:R-:W4:Y:S01]  /*0050*/  LDC.64 R6, c[0x0][0x380] ;  /* 0x0000e000ff067b82 */ /* 0x000f220000000a00 */
[----:B-1----:R-:W-:Y:S01]  /*0060*/  USHF.L.U32 UR5, UR4, 0x2, URZ ;  /* 0x0000000204057899 */ /* 0x002fe200080006ff */
[----:B0-----:R-:W-:-:S05]  /*0070*/  SHF.R.U32.HI R0, RZ, 0x4, R4 ;  /* 0x00000004ff007819 */ /* 0x001fca0000011604 */
[----:B------:R-:W-:Y:S01]  /*0080*/  LOP3.LUT R0, R0, UR5, RZ, 0xfc, !PT ;  /* 0x0000000500007c12 */ /* 0x000fe2000f8efcff */
[----:B------:R-:W-:Y:S02]  /*0090*/  USHF.L.U32 UR5, UR4, 0x6, URZ ;  /* 0x0000000604057899 */ /* 0x000fe400080006ff */
[----:B------:R-:W-:Y:S01]  /*00a0*/  USHF.L.U32 UR4, UR4, 0xa, URZ ;  /* 0x0000000a04047899 */ /* 0x000fe200080006ff */
[----:B------:R-:W-:Y:S02]  /*00b0*/  ISETP.GT.U32.AND P0, PT, R0, 0x4, PT ;  /* 0x000000040000780c */ /* 0x000fe40003f04070 */
[C---:B------:R-:W-:Y:S02]  /*00c0*/  SHF.L.U32 R0, R4.reuse, 0x4, RZ ;  /* 0x0000000404007819 */ /* 0x040fe400000006ff */
[----:B------:R-:W-:Y:S02]  /*00d0*/  LOP3.LUT R9, R4, UR5, RZ, 0xfc, !PT ;  /* 0x0000000504097c12 */ /* 0x000fe4000f8efcff */
[----:B------:R-:W-:-:S03]  /*00e0*/  LOP3.LUT R11, R0, UR4, RZ, 0xfc, !PT ;  /* 0x00000004000b7c12 */ /* 0x000fc6000f8efcff */
[----:B---3--:R-:W-:-:S05]  /*00f0*/  IMAD.WIDE.U32 R2, R9, 0x4, R2 ;  /* 0x0000000409027825 */ /* 0x008fca00078e0002 */
[----:B--2---:R0:W-:Y:S01]  /*0100*/  @!P0 STG.E desc[UR6][R2.64], RZ ;  /* 0x000000ff02008986 */ /* 0x0041e2000c101906 */
[----:B------:R-:W-:Y:S05]  /*0110*/  @P0 EXIT ;  /* 0x000000000000094d */ /* 0x000fea0003800000 */
[----:B------:R-:W1:Y:S01]  /*0120*/  LDC.64 R4, c[0x0][0x390] ;  /* 0x0000e400ff047b82 */ /* 0x000e620000000a00 */
[----:B----4-:R-:W-:-:S05]  /*0130*/  IMAD.WIDE.U32 R6, R9, 0x4, R6 ;  /* 0x0000000409067825 */ /* 0x010fca00078e0006 */
[----:B------:R-:W2:Y:S04]  /*0140*/  LDG.E.CONSTANT R0, desc[UR6][R6.64] ;  /* 0x0000000606007981 */ /* 0x000ea8000c1e9900 */
[----:B------:R-:W3:Y:S01]  /*0150*/  LDG.E R6, desc[UR6][R2.64] ;  /* 0x0000000602067981 */ /* 0x000ee2000c1e1900 */
[----:B-1----:R-:W-:-:S05]  /*0160*/  IMAD.WIDE.U32 R4, R11, 0x4, R4 ;  /* 0x000000040b047825 */ /* 0x002fca00078e0004 */
[----:B------:R-:W2:Y:S04]  /*0170*/  LDG.E.CONSTANT R8, desc[UR6][R4.64] ;  /* 0x0000000604087981 */ /* 0x000ea8000c1e9900 */
[----:B------:R-:W4:Y:S04]  /*0180*/  LDG.E.CONSTANT R10, desc[UR6][R4.64+0x4] ;  /* 0x00000406040a7981 */ /* 0x000f28000c1e9900 */
[----:B------:R-:W5:Y:S04]  /*0190*/  LDG.E.CONSTANT R12, desc[UR6][R4.64+0x8] ;  /* 0x00000806040c7981 */ /* 0x000f68000c1e9900 */
[----:B------:R-:W3:Y:S04]  /*01a0*/  LDG.E.CONSTANT R16, desc[UR6][R4.64+0xc] ;  /* 0x00000c0604107981 */ /* 0x000ee8000c1e9900 */
        /* <DEDUP_REMOVED lines=11> */
[----:B------:R1:W3:Y:S01]  /*0260*/  LDG.E.CONSTANT R11, desc[UR6][R4.64+0x3c] ;  /* 0x00003c06040b7981 */ /* 0x0002e2000c1e9900 */
[----:B--2---:R-:W-:-:S04]  /*0270*/  FADD R8, R8, -R0 ;  /* 0x8000000008087221 */ /* 0x004fc80000000000 */
[----:B------:R-:W-:Y:S01]  /*0280*/  FMUL R8, R8, 1.4426950216293334961 ;  /* 0x3fb8aa3b08087820 */ /* 0x000fe20000400000 */
[----:B----4-:R-:W-:-:S04]  /*0290*/  FADD R10, -R0, R10 ;  /* 0x0000000a000a7221 */ /* 0x010fc80000000100 */
[----:B------:R-:W-:Y:S01]  /*02a0*/  FMUL R10, R10, 1.4426950216293334961 ;  /* 0x3fb8aa3b0a0a7820 */ /* 0x000fe20000400000 */
[----:B------:R-:W-:Y:S01]  /*02b0*/  FSETP.GEU.AND P2, PT, R8, -126, PT ;  /* 0xc2fc00000800780b */ /* 0x000fe20003f4e000 */
[----:B-----5:R-:W-:-:S03]  /*02c0*/  FADD R12, -R0, R12 ;  /* 0x0000000c000c7221 */ /* 0x020fc60000000100 */
[----:B------:R-:W-:Y:S01]  /*02d0*/  FSETP.GEU.AND P1, PT, R10, -126, PT ;  /* 0xc2fc00000a00780b */ /* 0x000fe20003f2e000 */
[----:B---3--:R-:W-:Y:S01]  /*02e0*/  FADD R16, -R0, R16 ;  /* 0x0000001000107221 */ /* 0x008fe20000000100 */
[----:B------:R-:W-:Y:S01]  /*02f0*/  FMUL R14, R12, 1.4426950216293334961 ;  /* 0x3fb8aa3b0c0e7820 */ /* 0x000fe20000400000 */
[----:B------:R-:W-:Y:S02]  /*0300*/  FADD R29, -R0, R29 ;  /* 0x0000001d001d7221 */ /* 0x000fe40000000100 */
[----:B------:R-:W-:-:S04]  /*0310*/  FMUL R12, R16, 1.4426950216293334961 ;  /* 0x3fb8aa3b100c7820 */ /* 0x000fc80000400000 */
[----:B------:R-:W-:Y:S01]  /*0320*/  @!P2 FMUL R8, R8, 0.5 ;  /* 0x3f0000000808a820 */ /* 0x000fe20000400000 */
[----:B------:R-:W-:Y:S01]  /*0330*/  FSETP.GEU.AND P0, PT, R14, -126, PT ;  /* 0xc2fc00000e00780b */ /* 0x000fe20003f0e000 */
[----:B-1----:R-:W-:Y:S01]  /*0340*/  FMUL R5, R29, 1.4426950216293334961 ;  /* 0x3fb8aa3b1d057820 */ /* 0x002fe20000400000 */
[----:B------:R-:W-:Y:S01]  /*0350*/  FSETP.GEU.AND P4, PT, R12, -126, PT ;  /* 0xc2fc00000c00780b */ /* 0x000fe20003f8e000 */
[----:B------:R-:W-:Y:S01]  /*0360*/  @!P1 FMUL R10, R10, 0.5 ;  /* 0x3f0000000a0a9820 */ /* 0x000fe20000400000 */
[C---:B------:R-:W-:Y:S01]  /*0370*/  FADD R27, -R0.reuse, R27 ;  /* 0x0000001b001b7221 */ /* 0x040fe20000000100 */
[----:B------:R-:W1:Y:S01]  /*0380*/  MUFU.EX2 R8, R8 ;  /* 0x0000000800087308 */ /* 0x000e620000000800 */
[----:B------:R-:W-:Y:S01]  /*0390*/  FADD R25, -R0, R25 ;  /* 0x0000001900197221 */ /* 0x000fe20000000100 */
[----:B------:R-:W-:Y:S01]  /*03a0*/  FSETP.GEU.AND P6, PT, R5, -126, PT ;  /* 0xc2fc00000500780b */ /* 0x000fe20003fce000 */
[----:B------:R-:W-:Y:S02]  /*03b0*/  FMUL R27, R27, 1.4426950216293334961 ;  /* 0x3fb8aa3b1b1b7820 */ /* 0x000fe40000400000 */
[----:B------:R-:W-:-:S03]  /*03c0*/  FMUL R16, R25, 1.4426950216293334961 ;  /* 0x3fb8aa3b19107820 */ /* 0x000fc60000400000 */
[----:B------:R-:W2:Y:S01]  /*03d0*/  MUFU.EX2 R10, R10 ;  /* 0x0000000a000a7308 */ /* 0x000ea20000000800 */
[----:B------:R-:W-:Y:S01]  /*03e0*/  FSETP.GEU.AND P5, PT, R27, -126, PT ;  /* 0xc2fc00001b00780b */ /* 0x000fe20003fae000 */
[----:B------:R-:W-:Y:S01]  /*03f0*/  FADD R23, -R0, R23 ;  /* 0x0000001700177221 */ /* 0x000fe20000000100 */
[----:B------:R-:W-:Y:S01]  /*0400*/  @!P0 FMUL R14, R14, 0.5 ;  /* 0x3f0000000e0e8820 */ /* 0x000fe20000400000 */
[----:B------:R-:W-:Y:S01]  /*0410*/  @!P4 FMUL R12, R12, 0.5 ;  /* 0x3f0000000c0cc820 */ /* 0x000fe20000400000 */
[----:B------:R-:W-:Y:S01]  /*0420*/  FSETP.GEU.AND P3, PT, R16, -126, PT ;  /* 0xc2fc00001000780b */ /* 0x000fe20003f6e000 */
[----:B------:R-:W-:Y:S01]  /*0430*/  FMUL R23, R23, 1.4426950216293334961 ;  /* 0x3fb8aa3b17177820 */ /* 0x000fe20000400000 */
[----:B------:R-:W-:Y:S01]  /*0440*/  FADD R21, -R0, R21 ;  /* 0x0000001500157221 */ /* 0x000fe20000000100 */
[----:B------:R-:W3:Y:S01]  /*0450*/  MUFU.EX2 R4, R14 ;  /* 0x0000000e00047308 */ /* 0x000ee20000000800 */
[----:B------:R-:W-:Y:S01]  /*0460*/  @!P6 FMUL R5, R5, 0.5 ;  /* 0x3f0000000505e820 */ /* 0x000fe20000400000 */
[----:B-1----:R-:W-:Y:S01]  /*0470*/  @!P2 FMUL R8, R8, R8 ;  /* 0x000000080808a220 */ /* 0x002fe20000400000 */
[----:B------:R-:W-:Y:S01]  /*0480*/  FMUL R21, R21, 1.4426950216293334961 ;  /* 0x3fb8aa3b15157820 */ /* 0x000fe20000400000 */
[----:B------:R-:W-:-:S04]  /*0490*/  FSETP.GEU.AND P2, PT, R23, -126, PT ;  /* 0xc2fc00001700780b */ /* 0x000fc80003f4e000 */
[----:B------:R-:W1:Y:S01]  /*04a0*/  MUFU.EX2 R12, R12 ;  /* 0x0000000c000c7308 */ /* 0x000e620000000800 */
[----:B------:R-:W-:Y:S01]  /*04b0*/  @!P5 FMUL R27, R27, 0.5 ;  /* 0x3f0000001b1bd820 */ /* 0x000fe20000400000 */
[----:B--2---:R-:W-:Y:S01]  /*04c0*/  @!P1 FMUL R10, R10, R10 ;  /* 0x0000000a0a0a9220 */ /* 0x004fe20000400000 */
[----:B------:R-:W-:Y:S01]  /*04d0*/  FSETP.GEU.AND P1, PT, R21, -126, PT ;  /* 0xc2fc00001500780b */ /* 0x000fe20003f2e000 */
[----:B------:R-:W-:Y:S01]  /*04e0*/  FADD R19, -R0, R19 ;  /* 0x0000001300137221 */ /* 0x000fe20000000100 */
[----:B------:R-:W-:-:S03]  /*04f0*/  @!P3 FMUL R16, R16, 0.5 ;  /* 0x3f0000001010b820 */ /* 0x000fc60000400000 */
[----:B------:R-:W2:Y:S01]  /*0500*/  MUFU.EX2 R5, R5 ;  /* 0x0000000500057308 */ /* 0x000ea20000000800 */
[----:B------:R-:W-:Y:S01]  /*0510*/  FADD R18, -R0, R17 ;  /* 0x0000001100127221 */ /* 0x000fe20000000100 */
[----:B------:R-:W-:-:S06]  /*0520*/  FMUL R20, R19, 1.4426950216293334961 ;  /* 0x3fb8aa3b13147820 */ /* 0x000fcc0000400000 */
[----:B------:R-:W4:Y:S01]  /*0530*/  MUFU.EX2 R14, R27 ;  /* 0x0000001b000e7308 */ /* 0x000f220000000800 */
[----:B------:R-:W-:Y:S01]  /*0540*/  FMUL R18, R18, 1.4426950216293334961 ;  /* 0x3fb8aa3b12127820 */ /* 0x000fe20000400000 */
[----:B------:R-:W-:Y:S01]  /*0550*/  @!P2 FMUL R23, R23, 0.5 ;  /* 0x3f0000001717a820 */ /* 0x000fe20000400000 */
[----:B---3--:R-:W-:Y:S01]  /*0560*/  @!P0 FMUL R4, R4, R4 ;  /* 0x0000000404048220 */ /* 0x008fe20000400000 */
[----:B------:R-:W-:Y:S01]  /*0570*/  FADD R15, -R0, R15 ;  /* 0x0000000f000f7221 */ /* 0x000fe20000000100 */
[----:B------:R-:W-:Y:S01]  /*0580*/  FSETP.GEU.AND P0, PT, R20, -126, PT ;  /* 0xc2fc00001400780b */ /* 0x000fe20003f0e000 */
[----:B------:R-:W-:Y:S02]  /*0590*/  FADD R19, R8, R6 ;  /* 0x0000000608137221 */ /* 0x000fe40000000000 */
[----:B------:R-:W3:Y:S01]  /*05a0*/  MUFU.EX2 R16, R16 ;  /* 0x0000001000107308 */ /* 0x000ee20000000800 */
[----:B-1----:R-:W-:Y:S01]  /*05b0*/  @!P4 FMUL R12, R12, R12 ;  /* 0x0000000c0c0cc220 */ /* 0x002fe20000400000 */
[----:B------:R-:W-:Y:S01]  /*05c0*/  FADD R13, -R0, R13 ;  /* 0x0000000d000d7221 */ /* 0x000fe20000000100 */
[----:B------:R-:W-:Y:S01]  /*05d0*/  @!P1 FMUL R21, R21, 0.5 ;  /* 0x3f00000015159820 */ /* 0x000fe20000400000 */
[----:B------:R-:W-:Y:S01]  /*05e0*/  FSETP.GEU.AND P4, PT, R18, -126, PT ;  /* 0xc2fc00001200780b */ /* 0x000fe20003f8e000 */
[----:B------:R-:W-:Y:S01]  /*05f0*/  FMUL R15, R15, 1.4426950216293334961 ;  /* 0x3fb8aa3b0f0f7820 */ /* 0x000fe20000400000 */
[----:B------:R-:W-:-:S02]  /*0600*/  FADD R19, R19, R10 ;  /* 0x0000000a13137221 */ /* 0x000fc40000000000 */
[----:B------:R-:W1:Y:S01]  /*0610*/  MUFU.EX2 R17, R23 ;  /* 0x0000001700117308 */ /* 0x000e620000000800 */
[----:B------:R-:W-:Y:S01]  /*0620*/  FMUL R10, R13, 1.4426950216293334961 ;  /* 0x3fb8aa3b0d0a7820 */ /* 0x000fe20000400000 */
[----:B--2---:R-:W-:Y:S01]  /*0630*/  @!P6 FMUL R5, R5, R5 ;  /* 0x000000050505e220 */ /* 0x004fe20000400000 */
[----:B------:R-:W-:Y:S01]  /*0640*/  FADD R9, -R0, R9 ;  /* 0x0000000900097221 */ /* 0x000fe20000000100 */
[----:B------:R-:W-:Y:S01]  /*0650*/  FSETP.GEU.AND P6, PT, R15, -126, PT ;  /* 0xc2fc00000f00780b */ /* 0x000fe20003fce000 */
[----:B----4-:R-:W-:-:S03]  /*0660*/  @!P5 FMUL R14, R14, R14 ;  /* 0x0000000e0e0ed220 */ /* 0x010fc60000400000 */
[----:B------:R-:W2:Y:S01]  /*0670*/  MUFU.EX2 R6, R21 ;  /* 0x0000001500067308 */ /* 0x000ea20000000800 */
[----:B------:R-:W-:Y:S01]  /*0680*/  FADD R19, R19, R4 ;  /* 0x0000000413137221 */ /* 0x000fe20000000000 */
[----:B------:R-:W-:Y:S01]  /*0690*/  FSETP.GEU.AND P5, PT, R10, -126, PT ;  /* 0xc2fc00000a00780b */ /* 0x000fe20003fae000 */
[----:B------:R-:W-:Y:S01]  /*06a0*/  FADD R7, -R0, R7 ;  /* 0x0000000700077221 */ /* 0x000fe20000000100 */
[----:B------:R-:W-:Y:S01]  /*06b0*/  FMUL R9, R9, 1.4426950216293334961 ;  /* 0x3fb8aa3b09097820 */ /* 0x000fe20000400000 */
[----:B------:R-:W-:Y:S01]  /*06c0*/  @!P0 FMUL R20, R20, 0.5 ;  /* 0x3f00000014148820 */ /* 0x000fe20000400000 */
[----:B------:R-:W-:Y:S01]  /*06d0*/  FADD R12, R19, R12 ;  /* 0x0000000c130c7221 */ /* 0x000fe20000000000 */
[----:B------:R-:W-:Y:S01]  /*06e0*/  @!P4 FMUL R18, R18, 0.5 ;  /* 0x3f0000001212c820 */ /* 0x000fe20000400000 */
[----:B------:R-:W-:Y:S01]  /*06f0*/  FMUL R7, R7, 1.4426950216293334961 ;  /* 0x3fb8aa3b07077820 */ /* 0x000fe20000400000 */
[----:B---3--:R-:W-:Y:S01]  /*0700*/  @!P3 FMUL R16, R16, R16 ;  /* 0x000000101010b220 */ /* 0x008fe20000400000 */
[----:B------:R-:W-:Y:S01]  /*0710*/  FADD R11, -R0, R11 ;  /* 0x0000000b000b7221 */ /* 0x000fe20000000100 */
[----:B------:R-:W-:Y:S01]  /*0720*/  FSETP.GEU.AND P3, PT, R9, -126, PT ;  /* 0xc2fc00000900780b */ /* 0x000fe20003f6e000 */
[----:B------:R-:W3:Y:S01]  /*0730*/  MUFU.EX2 R8, R20 ;  /* 0x0000001400087308 */ /* 0x000ee20000000800 */
[----:B------:R-:W-:Y:S01]  /*0740*/  FADD R5, R12, R5 ;  /* 0x000000050c057221 */ /* 0x000fe20000000000 */
[----:B-1----:R-:W-:Y:S01]  /*0750*/  @!P2 FMUL R17, R17, R17 ;  /* 0x000000111111a220 */ /* 0x002fe20000400000 */
[----:B------:R-:W-:Y:S01]  /*0760*/  FMUL R11, R11, 1.4426950216293334961 ;  /* 0x3fb8aa3b0b0b7820 */ /* 0x000fe20000400000 */
[----:B------:R-:W-:Y:S01]  /*0770*/  FSETP.GEU.AND P2, PT, R7, -126, PT ;  /* 0xc2fc00000700780b */ /* 0x000fe20003f4e000 */
[----:B------:R-:W-:Y:S01]  /*0780*/  @!P6 FMUL R15, R15, 0.5 ;  /* 0x3f0000000f0fe820 */ /* 0x000fe20000400000 */
[----:B------:R-:W-:-:S02]  /*0790*/  FADD R5, R5, R14 ;  /* 0x0000000e05057221 */ /* 0x000fc40000000000 */
[----:B------:R-:W1:Y:S01]  /*07a0*/  MUFU.EX2 R18, R18 ;  /* 0x0000001200127308 */ /* 0x000e620000000800 */
[----:B------:R-:W-:Y:S01]  /*07b0*/  @!P5 FMUL R10, R10, 0.5 ;  /* 0x3f0000000a0ad820 */ /* 0x000fe20000400000 */
[----:B--2---:R-:W-:Y:S01]  /*07c0*/  @!P1 FMUL R6, R6, R6 ;  /* 0x0000000606069220 */ /* 0x004fe20000400000 */
[----:B------:R-:W-:Y:S01]  /*07d0*/  FSETP.GEU.AND P1, PT, R11, -126, PT ;  /* 0xc2fc00000b00780b */ /* 0x000fe20003f2e000 */
[----:B------:R-:W-:-:S04]  /*07e0*/  FADD R16, R5, R16 ;  /* 0x0000001005107221 */ /* 0x000fc80000000000 */
[----:B------:R-:W2:Y:S01]  /*07f0*/  MUFU.EX2 R4, R15 ;  /* 0x0000000f00047308 */ /* 0x000ea20000000800 */
[----:B------:R-:W-:Y:S01]  /*0800*/  @!P3 FMUL R9, R9, 0.5 ;  /* 0x3f0000000909b820 */ /* 0x000fe20000400000 */
[----:B------:R-:W-:Y:S01]  /*0810*/  FADD R17, R16, R17 ;  /* 0x0000001110117221 */ /* 0x000fe20000000000 */
[----:B------:R-:W-:-:S05]  /*0820*/  @!P2 FMUL R7, R7, 0.5 ;  /* 0x3f0000000707a820 */ /* 0x000fca0000400000 */
[----:B------:R-:W4:Y:S01]  /*0830*/  MUFU.EX2 R10, R10 ;  /* 0x0000000a000a7308 */ /* 0x000f220000000800 */
[----:B------:R-:W-:Y:S01]  /*0840*/  FADD R17, R17, R6 ;  /* 0x0000000611117221 */ /* 0x000fe20000000000 */
[----:B---3--:R-:W-:Y:S01]  /*0850*/  @!P0 FMUL R8, R8, R8 ;  /* 0x0000000808088220 */ /* 0x008fe20000400000 */
[----:B------:R-:W-:-:S05]  /*0860*/  @!P1 FMUL R11, R11, 0.5 ;  /* 0x3f0000000b0b9820 */ /* 0x000fca0000400000 */
[----:B------:R-:W3:Y:S01]  /*0870*/  MUFU.EX2 R0, R9 ;  /* 0x0000000900007308 */ /* 0x000ee20000000800 */
[----:B------:R-:W-:Y:S01]  /*0880*/  FADD R17, R17, R8 ;  /* 0x0000000811117221 */ /* 0x000fe20000000000 */
[----:B-1----:R-:W-:Y:S01]  /*0890*/  @!P4 FMUL R18, R18, R18 ;  /* 0x000000121212c220 */ /* 0x002fe20000400000 */
[----:B--2---:R-:W-:-:S05]  /*08a0*/  @!P6 FMUL R4, R4, R4 ;  /* 0x000000040404e220 */ /* 0x004fca0000400000 */
[----:B------:R-:W1:Y:S01]  /*08b0*/  MUFU.EX2 R6, R7 ;  /* 0x0000000700067308 */ /* 0x000e620000000800 */
[----:B------:R-:W-:Y:S01]  /*08c0*/  FADD R17, R17, R18 ;  /* 0x0000001211117221 */ /* 0x000fe20000000000 */
[----:B----4-:R-:W-:-:S06]  /*08d0*/  @!P5 FMUL R10, R10, R10 ;  /* 0x0000000a0a0ad220 */ /* 0x010fcc0000400000 */
[----:B------:R-:W2:Y:S01]  /*08e0*/  MUFU.EX2 R8, R11 ;  /* 0x0000000b00087308 */ /* 0x000ea20000000800 */
[----:B------:R-:W-:Y:S01]  /*08f0*/  FADD R17, R17, R4 ;  /* 0x0000000411117221 */ /* 0x000fe20000000000 */
[----:B---3--:R-:W-:-:S03]  /*0900*/  @!P3 FMUL R0, R0, R0 ;  /* 0x000000000000b220 */ /* 0x008fc60000400000 */
[----:B------:R-:W-:Y:S01]  /*0910*/  FADD R17, R17, R10 ;  /* 0x0000000a11117221 */ /* 0x000fe20000000000 */
[----:B-1----:R-:W-:-:S03]  /*0920*/  @!P2 FMUL R6, R6, R6 ;  /* 0x000000060606a220 */ /* 0x002fc60000400000 */
[----:B------:R-:W-:-:S04]  /*0930*/  FADD R17, R17, R0 ;  /* 0x0000000011117221 */ /* 0x000fc80000000000 */
[----:B------:R-:W-:Y:S01]  /*0940*/  FADD R17, R17, R6 ;  /* 0x0000000611117221 */ /* 0x000fe20000000000 */
[----:B--2---:R-:W-:-:S04]  /*0950*/  @!P1 FMUL R8, R8, R8 ;  /* 0x0000000808089220 */ /* 0x004fc80000400000 */
[----:B------:R-:W-:-:S05]  /*0960*/  FADD R17, R17, R8 ;  /* 0x0000000811117221 */ /* 0x000fca0000000000 */
[----:B------:R-:W-:Y:S01]  /*0970*/  STG.E desc[UR6][R2.64], R17 ;  /* 0x0000001102007986 */ /* 0x000fe2000c101906 */
[----:B------:R-:W-:Y:S05]  /*0980*/  EXIT ;  /* 0x000000000000794d */ /* 0x000fea0003800000 */
.L_x_0:
[----:B------:R-:W-:-:S00]  /*0990*/  BRA `(.L_x_0) ;  /* 0xfffffffc00fc7947 */ /* 0x000fc0000383ffff */
[----:B------:R-:W-:-:S00]  /*09a0*/  NOP ;  /* 0x0000000000007918 */ /* 0x000fc00000000000 */
        /* <DEDUP_REMOVED lines=13> */
.L_x_3:


//--------------------- .text.default_function_kernel --------------------------
	.section	.text.default_function_kernel,"ax",@progbits
	.align	128
        .global         default_function_kernel
        .type           default_function_kernel,@function
        .size           default_function_kernel,(.L_x_4 - default_function_kernel)
        .other          default_function_kernel,@"STO_CUDA_ENTRY STV_DEFAULT"
default_function_kernel:
.text.default_function_kernel:
[----:B------:R-:W-:Y:S01]  /*0000*/  LDC R1, c[0x0][0x37c] ;  /* 0x0000df00ff017b82 */ /* 0x000fe20000000800 */
[----:B------:R-:W0:Y:S07]  /*0010*/  S2R R4, SR_TID.X ;  /* 0x0000000000047919 */ /* 0x000e2e0000002100 */
[----:B------:R-:W1:Y:S01]  /*0020*/  S2UR UR4, SR_CTAID.X ;  /* 0x00000000000479c3 */ /* 0x000e620000002500 */
[----:B------:R-:W2:Y:S07]  /*0030*/  LDCU.64 UR6, c[0x0][0x358] ;  /* 0x00006b00ff0677ac */ /* 0x000eae0008000a00 */
[----:B------:R-:W3:Y:S01]  /*0040*/  LDC.64 R2, c[0x0][0x380] ;  /* 0x0000e000ff027b82 */ /* 0x000ee20000000a00 */
[----:B-1----:R-:W-:Y:S01]  /*0050*/  USHF.L.U32 UR5, UR4, 0x1, URZ ;  /* 0x0000000104057899 */ /* 0x002fe200080006ff */
[----:B0-----:R-:W-:-:S05]  /*0060*/  SHF.R.U32.HI R0, RZ, 0x4, R4 ;  /* 0x00000004ff007819 */ /* 0x001fca0000011604 */
[----:B------:R-:W-:Y:S01]  /*0070*/  LOP3.LUT R0, R0, UR5, RZ, 0xfc, !PT ;  /* 0x0000000500007c12 */ /* 0x000fe2000f8efcff */
[----:B------:R-:W-:Y:S02]  /*0080*/  USHF.L.U32 UR5, UR4, 0x5, URZ ;  /* 0x0000000504057899 */ /* 0x000fe400080006ff */
[----:B------:R-:W-:Y:S01]  /*0090*/  USHF.L.U32 UR4, UR4, 0x9, URZ ;  /* 0x0000000904047899 */ /* 0x000fe200080006ff */
[----:B------:R-:W-:Y:S01]  /*00a0*/  ISETP.GT.U32.AND P0, PT, R0, 0x4, PT ;  /* 0x000000040000780c */ /* 0x000fe20003f04070 */
[C---:B------:R-:W-:Y:S02]  /*00b0*/  IMAD.SHL.U32 R0, R4.reuse, 0x10, RZ ;  /* 0x0000001004007824 */ /* 0x040fe400078e00ff */
[----:B------:R-:W-:-:S03]  /*00c0*/  LOP3.LUT R5, R4, UR5, RZ, 0xfc, !PT ;  /* 0x0000000504057c12 */ /* 0x000fc6000f8efcff */
[----:B------:R-:W-:Y:S02]  /*00d0*/  LOP3.LUT R7, R0, UR4, RZ, 0xfc, !PT ;  /* 0x0000000400077c12 */ /* 0x000fe4000f8efcff */
[----:B---3--:R-:W-:-:S05]  /*00e0*/  IMAD.WIDE.U32 R2, R5, 0x4, R2 ;  /* 0x0000000405027825 */ /* 0x008fca00078e0002 */
[----:B------:R-:W-:-:S05]  /*00f0*/  @!P0 IMAD.MOV.U32 R5, RZ, RZ, -0x800003 ;  /* 0xff7ffffdff058424 */ /* 0x000fca00078e00ff */
[----:B--2---:R0:W-:Y:S01]  /*0100*/  @!P0 STG.E desc[UR6][R2.64], R5 ;  /* 0x0000000502008986 */ /* 0x0041e2000c101906 */
[----:B------:R-:W-:Y:S05]  /*0110*/  @P0 EXIT ;  /* 0x000000000000094d */ /* 0x000fea0003800000 */
[----:B0-----:R-:W0:Y:S01]  /*0120*/  LDC.64 R4, c[0x0][0x388] ;  /* 0x0000e200ff047b82 */ /* 0x001e220000000a00 */
[----:B------:R-:W2:Y:S01]  /*0130*/  LDG.E R20, desc[UR6][R2.64] ;  /* 0x0000000602147981 */ /* 0x000ea2000c1e1900 */
[----:B0-----:R-:W-:-:S05]  /*0140*/  IMAD.WIDE.U32 R4, R7, 0x4, R4 ;  /* 0x0000000407047825 */ /* 0x001fca00078e0004 */
[----:B------:R-:W2:Y:S04]  /*0150*/  LDG.E.CONSTANT R0, desc[UR6][R4.64] ;  /* 0x0000000604007981 */ /* 0x000ea8000c1e9900 */
[----:B------:R-:W2:Y:S04]  /*0160*/  LDG.E.CONSTANT R7, desc[UR6][R4.64+0x4] ;  /* 0x0000040604077981 */ /* 0x000ea8000c1e9900 */
[----:B------:R-:W3:Y:S04]  /*0170*/  LDG.E.CONSTANT R9, desc[UR6][R4.64+0x8] ;  /* 0x0000080604097981 */ /* 0x000ee8000c1e9900 */
[----:B------:R-:W3:Y:S04]  /*0180*/  LDG.E.CONSTANT R6, desc[UR6][R4.64+0xc] ;  /* 0x00000c0604067981 */ /* 0x000ee8000c1e9900 */
[----:B------:R-:W4:Y:S04]  /*0190*/  LDG.E.CONSTANT R11, desc[UR6][R4.64+0x10] ;  /* 0x00001006040b7981 */ /* 0x000f28000c1e9900 */
[----:B------:R-:W4:Y:S04]  /*01a0*/  LDG.E.CONSTANT R8, desc[UR6][R4.64+0x14] ;  /* 0x0000140604087981 */ /* 0x000f28000c1e9900 */
[----:B------:R-:W5:Y:S04]  /*01b0*/  LDG.E.CONSTANT R13, desc[UR6][R4.64+0x18] ;  /* 0x00001806040d7981 */ /* 0x000f68000c1e9900 */
        /* <DEDUP_REMOVED lines=8> */
[----:B------:R-:W5:Y:S01]  /*0240*/  LDG.E.CONSTANT R18, desc[UR6][R4.64+0x3c] ;  /* 0x00003c0604127981 */ /* 0x000f62000c1e9900 */
[----:B--2---:R-:W-:-:S04]  /*0250*/  FMNMX3 R0, R20, R0, R7, !PT ;  /* 0x0000000014007276 */ /* 0x004fc80007800007 */
[----:B---3--:R-:W-:-:S04]  /*0260*/  FMNMX3 R0, R0, R9, R6, !PT ;  /* 0x0000000900007276 */ /* 0x008fc80007800006 */
[----:B----4-:R-:W-:-:S04]  /*0270*/  FMNMX3 R0, R0, R11, R8, !PT ;  /* 0x0000000b00007276 */ /* 0x010fc80007800008 */
[----:B-----5:R-:W-:-:S04]  /*0280*/  FMNMX3 R0, R0, R13, R10, !PT ;  /* 0x0000000d00007276 */ /* 0x020fc8000780000a */
[----:B------:R-:W-:-:S04]  /*0290*/  FMNMX3 R0, R0, R15, R12, !PT ;  /* 0x0000000f00007276 */ /* 0x000fc8000780000c */
[----:B------:R-:W-:-:S04]  /*02a0*/  FMNMX3 R0, R0, R17, R14, !PT ;  /* 0x0000001100007276 */ /* 0x000fc8000780000e */
[----:B------:R-:W-:-:S04]  /*02b0*/  FMNMX3 R0, R0, R19, R16, !PT ;  /* 0x0000001300007276 */ /* 0x000fc80007800010 */
[----:B------:R-:W-:-:S05]  /*02c0*/  FMNMX3 R21, R0, R21, R18, !PT ;  /* 0x0000001500157276 */ /* 0x000fca0007800012 */
[----:B------:R-:W-:Y:S01]  /*02d0*/  STG.E desc[UR6][R2.64], R21 ;  /* 0x0000001502007986 */ /* 0x000fe2000c101906 */
[----:B------:R-:W-:Y:S05]  /*02e0*/  EXIT ;  /* 0x000000000000794d */ /* 0x000fea0003800000 */
.L_x_1:
        /* <DEDUP_REMOVED lines=9> */
.L_x_4:


//--------------------- .text.default_function_kernel_2 --------------------------
	.section	.text.default_function_kernel_2,"ax",@progbits
	.align	128
        .global         default_function_kernel_2
        .type           default_function_kernel_2,@function
        .size           default_function_kernel_2,(.L_x_5 - default_function_kernel_2)
        .other          default_function_kernel_2,@"STO_CUDA_ENTRY STV_DEFAULT"
default_function_kernel_2:
.text.default_function_kernel_2:
[----:B------:R-:W-:Y:S01]  /*0000*/  LDC R1, c[0x0][0x37c] ;  /* 0x0000df00ff017b82 */ /* 0x000fe20000000800 */
[----:B------:R-:W0:Y:S07]  /*0010*/  S2R R11, SR_TID.X ;  /* 0x00000000000b7919 */ /* 0x000e2e0000002100 */
[----:B------:R-:W1:Y:S01]  /*0020*/  S2UR UR4, SR_CTAID.X ;  /* 0x00000000000479c3 */ /* 0x000e620000002500 */
[----:B------:R-:W2:Y:S07]  /*0030*/  LDCU.64 UR6, c[0x0][0x358] ;  /* 0x00006b00ff0677ac */ /* 0x000eae0008000a00 */
[----:B------:R-:W3:Y:S08]  /*0040*/  LDC.64 R6, c[0x0][0x390] ;  /* 0x0000e400ff067b82 */ /* 0x000ef00000000a00 */
[----:B------:R-:W4:Y:S01]  /*0050*/  LDC.64 R2, c[0x0][0x398] ;  /* 0x0000e600ff027b82 */ /* 0x000f220000000a00 */
[----:B-1----:R-:W-:-:S07]  /*0060*/  USHF.L.U32 UR5, UR4, 0x1, URZ ;  /* 0x0000000104057899 */ /* 0x002fce00080006ff */
[----:B------:R-:W1:Y:S01]  /*0070*/  LDC.64 R4, c[0x0][0x380] ;  /* 0x0000e000ff047b82 */ /* 0x000e620000000a00 */
[----:B0-----:R-:W-:-:S04]  /*0080*/  SHF.R.U32.HI R0, RZ, 0x4, R11 ;  /* 0x00000004ff007819 */ /* 0x001fc8000001160b */
[----:B------:R-:W-:-:S05]  /*0090*/  LOP3.LUT R9, R0, UR5, RZ, 0xfc, !PT ;  /* 0x0000000500097c12 */ /* 0x000fca000f8efcff */
[----:B---3--:R-:W-:-:S05]  /*00a0*/  IMAD.WIDE.U32 R6, R9, 0x4, R6 ;  /* 0x0000000409067825 */ /* 0x008fca00078e0006 */
[----:B--2---:R0:W2:Y:S01]  /*00b0*/  LDG.E.CONSTANT R10, desc[UR6][R6.64] ;  /* 0x00000006060a7981 */ /* 0x0040a2000c1e9900 */
[----:B------:R-:W-:Y:S01]  /*00c0*/  USHF.L.U32 UR4, UR4, 0x5, URZ ;  /* 0x0000000504047899 */ /* 0x000fe200080006ff */
[----:B-1----:R-:W-:Y:S02]  /*00d0*/  IMAD.WIDE.U32 R4, R9, 0x4, R4 ;  /* 0x0000000409047825 */ /* 0x002fe400078e0004 */
[----:B------:R-:W0:Y:S03]  /*00e0*/  LDC.64 R8, c[0x0][0x388] ;  /* 0x0000e200ff087b82 */ /* 0x000e260000000a00 */
[----:B------:R-:W-:Y:S01]  /*00f0*/  LOP3.LUT R11, R11, UR4, RZ, 0xfc, !PT ;  /* 0x000000040b0b7c12 */ /* 0x000fe2000f8efcff */
[----:B------:R-:W3:Y:S04]  /*0100*/  LDG.E.CONSTANT R5, desc[UR6][R4.64] ;  /* 0x0000000604057981 */ /* 0x000ee8000c1e9900 */
[----:B----4-:R-:W-:-:S06]  /*0110*/  IMAD.WIDE.U32 R2, R11, 0x4, R2 ;  /* 0x000000040b027825 */ /* 0x010fcc00078e0002 */
[----:B------:R-:W3:Y:S01]  /*0120*/  LDG.E.CONSTANT R2, desc[UR6][R2.64] ;  /* 0x0000000602027981 */ /* 0x000ee2000c1e9900 */
[----:B0-----:R-:W-:Y:S01]  /*0130*/  IMAD.WIDE.U32 R6, R11, 0x4, R8 ;  /* 0x000000040b067825 */ /* 0x001fe200078e0008 */
[----:B--2---:R-:W-:-:S13]  /*0140*/  FSETP.GEU.AND P0, PT, |R10|, 1.175494350822287508e-38, PT ;  /* 0x008000000a00780b */ /* 0x004fda0003f0e200 */
[----:B------:R-:W-:-:S04]  /*0150*/  @!P0 FMUL R10, R10, 16777216 ;  /* 0x4b8000000a0a8820 */ /* 0x000fc80000400000 */
[----:B------:R-:W0:Y:S01]  /*0160*/  MUFU.LG2 R13, R10 ;  /* 0x0000000a000d7308 */ /* 0x000e220000000c00 */
[----:B---3--:R-:W-:Y:S01]  /*0170*/  FADD R0, R2, -R5 ;  /* 0x8000000502007221 */ /* 0x008fe20000000000 */
[----:B0-----:R-:W-:-:S04]  /*0180*/  @!P0 FADD R13, R13, -24 ;  /* 0xc1c000000d0d8421 */ /* 0x001fc80000000000 */
[----:B------:R-:W-:-:S05]  /*0190*/  FFMA R13, R13, -0.69314718246459960938, R0 ;  /* 0xbf3172180d0d7823 */ /* 0x000fca0000000000 */
[----:B------:R-:W-:Y:S01]  /*01a0*/  STG.E desc[UR6][R6.64], R13 ;  /* 0x0000000d06007986 */ /* 0x000fe2000c101906 */
[----:B------:R-:W-:Y:S05]  /*01b0*/  EXIT ;  /* 0x000000000000794d */ /* 0x000fea0003800000 */
.L_x_2:
        /* <DEDUP_REMOVED lines=12> */
.L_x_5:


//--------------------- .nv.shared.reserved.0     --------------------------
	.section	.nv.shared.reserved.0,"aw",@nobits
	.weak		__nv_reservedSMEM_offset_0_alias
	.size		__nv_reservedSMEM_offset_0_alias, 0, 64
	.other		__nv_reservedSMEM_offset_0_alias,@"STO_CUDA_RESERVED_SHARED STV_DEFAULT"
__nv_reservedSMEM_offset_0_alias:
	.zero		0
	.zero		64


//--------------------- .nv.constant0.default_function_kernel_1 --------------------------
	.section	.nv.constant0.default_function_kernel_1,"a",@progbits
	.sectionflags	@""
	.align	4
.nv.constant0.default_function_kernel_1:
	.zero		920


//--------------------- .nv.constant0.default_function_kernel --------------------------
	.section	.nv.constant0.default_function_kernel,"a",@progbits
	.sectionflags	@""
	.align	4
.nv.constant0.default_function_kernel:
	.zero		912


//--------------------- .nv.constant0.default_function_kernel_2 --------------------------
	.section	.nv.constant0.default_function_kernel_2,"a",@progbits
	.sectionflags	@""
	.align	4
.nv.constant0.default_function_kernel_2:
	.zero		928


//--------------------- SYMBOLS --------------------------

	.type		.nv.reservedSmem.offset0,@object
	.size		.nv.reservedSmem.offset0,0x4
